//
// Generated by NVIDIA NVVM Compiler
//
// Compiler Build ID: CL-36424714
// Cuda compilation tools, release 13.0, V13.0.88
// Based on NVVM 20.0.0
//

.version 9.0
.target sm_100
.address_size 64

	// .globl	_Z6matmulPfS_S_i
.extern .func  (.param .b32 func_retval0) vprintf
(
	.param .b64 vprintf_param_0,
	.param .b64 vprintf_param_1
)
;
// _ZZ6matmulPfS_S_iE3s_A has been demoted
.global .align 1 .b8 $str[10] = {37, 100, 32, 37, 102, 32, 37, 102, 10};

.visible .entry _Z6matmulPfS_S_i(
	.param .u64 .ptr .align 1 _Z6matmulPfS_S_i_param_0,
	.param .u64 .ptr .align 1 _Z6matmulPfS_S_i_param_1,
	.param .u64 .ptr .align 1 _Z6matmulPfS_S_i_param_2,
	.param .u32 _Z6matmulPfS_S_i_param_3
)
{
	.local .align 8 .b8 	__local_depot0[24];
	.reg .b64 	%SP;
	.reg .b64 	%SPL;
	.reg .pred 	%p<12>;
	.reg .b32 	%r<33>;
	.reg .b32 	%f<20>;
	.reg .b64 	%rd<23>;
	.reg .b64 	%fd<3>;
	// demoted variable
	.shared .align 4 .b8 _ZZ6matmulPfS_S_iE3s_A[128];
	mov.u64 	%SPL, __local_depot0;
	cvta.local.u64 	%SP, %SPL;
	ld.param.u64 	%rd9, [_Z6matmulPfS_S_i_param_0];
	ld.param.u64 	%rd7, [_Z6matmulPfS_S_i_param_1];
	ld.param.u64 	%rd8, [_Z6matmulPfS_S_i_param_2];
	ld.param.u32 	%r17, [_Z6matmulPfS_S_i_param_3];
	cvta.to.global.u64 	%rd1, %rd9;
	mov.u32 	%r1, %ctaid.y;
	mov.u32 	%r2, %tid.x;
	mov.u32 	%r18, %ntid.x;
	mov.u32 	%r19, %ctaid.x;
	mad.lo.s32 	%r3, %r18, %r19, %r2;
	setp.ge.s32 	%p2, %r3, %r17;
	setp.lt.s32 	%p3, %r17, -30;
	mov.f32 	%f18, 0f00000000;
	or.pred  	%p4, %p2, %p3;
	@%p4 bra 	$L__BB0_10;
	add.u64 	%rd10, %SP, 0;
	add.u64 	%rd2, %SPL, 0;
	shl.b32 	%r21, %r2, 2;
	mov.u32 	%r22, _ZZ6matmulPfS_S_iE3s_A;
	add.s32 	%r4, %r22, %r21;
	mul.lo.s32 	%r5, %r17, %r1;
	setp.eq.s32 	%p5, %r1, 0;
	setp.eq.s32 	%p6, %r3, 32;
	and.pred  	%p1, %p5, %p6;
	cvta.to.global.u64 	%rd3, %rd7;
	mov.f32 	%f18, 0f00000000;
	mov.b32 	%r29, 0;
	not.pred 	%p9, %p1;
	bra.uni 	$L__BB0_3;
$L__BB0_2:
	add.s32 	%r27, %r6, 1;
	setp.ge.s32 	%p11, %r27, %r17;
	@%p11 bra 	$L__BB0_10;
$L__BB0_3:
	mov.u32 	%r6, %r29;
	bar.sync 	0;
	add.s32 	%r7, %r6, %r2;
	setp.ge.u32 	%p7, %r7, %r17;
	mov.f32 	%f17, 0f00000000;
	@%p7 bra 	$L__BB0_5;
	add.s32 	%r23, %r7, %r5;
	mul.wide.u32 	%rd11, %r23, 4;
	add.s64 	%rd12, %rd1, %rd11;
	ld.global.f32 	%f17, [%rd12];
$L__BB0_5:
	st.shared.f32 	[%r4], %f17;
	bar.sync 	0;
	add.s32 	%r29, %r6, 32;
	setp.le.s32 	%p8, %r17, %r6;
	@%p8 bra 	$L__BB0_2;
	mad.lo.s32 	%r31, %r17, %r6, %r3;
	mul.wide.u32 	%rd13, %r6, 4;
	add.s64 	%rd22, %rd1, %rd13;
	min.s32 	%r10, %r29, %r17;
	mov.u32 	%r30, %r22;
	mov.u32 	%r32, %r6;
$L__BB0_7:
	@%p9 bra 	$L__BB0_9;
	ld.global.f32 	%f11, [%rd22];
	cvt.f64.f32 	%fd1, %f11;
	ld.shared.f32 	%f12, [%r30];
	cvt.f64.f32 	%fd2, %f12;
	st.local.u32 	[%rd2], %r32;
	st.local.f64 	[%rd2+8], %fd1;
	st.local.f64 	[%rd2+16], %fd2;
	mov.u64 	%rd14, $str;
	cvta.global.u64 	%rd15, %rd14;
	{ // callseq 0, 0
	.param .b64 param0;
	st.param.b64 	[param0], %rd15;
	.param .b64 param1;
	st.param.b64 	[param1], %rd10;
	.param .b32 retval0;
	call.uni (retval0), 
	vprintf, 
	(
	param0, 
	param1
	);
	ld.param.b32 	%r25, [retval0];
	} // callseq 0
$L__BB0_9:
	ld.shared.f32 	%f13, [%r30];
	mul.wide.s32 	%rd17, %r31, 4;
	add.s64 	%rd18, %rd3, %rd17;
	ld.global.f32 	%f14, [%rd18];
	fma.rn.f32 	%f18, %f13, %f14, %f18;
	add.s32 	%r32, %r32, 1;
	add.s32 	%r31, %r31, %r17;
	add.s32 	%r30, %r30, 4;
	add.s64 	%rd22, %rd22, 4;
	setp.lt.s32 	%p10, %r32, %r10;
	@%p10 bra 	$L__BB0_7;
	bra.uni 	$L__BB0_2;
$L__BB0_10:
	cvta.to.global.u64 	%rd19, %rd8;
	mad.lo.s32 	%r28, %r17, %r1, %r3;
	mul.wide.s32 	%rd20, %r28, 4;
	add.s64 	%rd21, %rd19, %rd20;
	st.global.f32 	[%rd21], %f18;
	ret;

}


// ===== COMPILED SASS (sm_100) =====

	.target	sm_100

	.elftype	@"ET_EXEC"


//--------------------- .note.nv.tkinfo           --------------------------
	.section	.note.nv.tkinfo,"",@"SHT_NOTE"
	.sectionflags	@"SHF_NOTE_NV_TKINFO"
	.tkinfo
        /*0018*/ 	.word	0x00000002
        /*0030*/ 	.string	""
        /*0030*/ 	.string	"ptxas"
        /*0030*/ 	.string	"Cuda compilation tools, release 13.0, V13.0.88"
        /*0030*/ 	.string	"Build cuda_13.0.r13.0/compiler.36424714_0"
        /*0030*/ 	.string	"-arch sm_100 -m 64 "



//--------------------- .note.nv.cuinfo           --------------------------
	.section	.note.nv.cuinfo,"",@"SHT_NOTE"
	.sectionflags	@"SHF_NOTE_NV_CUINFO"
        /*0018*/ 	.short	0x0002
        /*001a*/ 	.short	0x0064
        /*001c*/ 	.short	0x0082
	.zero		2


//--------------------- .nv.info                  --------------------------
	.section	.nv.info,"",@"SHT_CUDA_INFO"
	.align	4


	//----- nvinfo : EIATTR_REGCOUNT
	.align		4
        /*0000*/ 	.byte	0x04, 0x2f
        /*0002*/ 	.short	(.L_2 - .L_1)
	.align		4
.L_1:
        /*0004*/ 	.word	index@(_Z6matmulPfS_S_i)
        /*0008*/ 	.word	0x00000024


	//----- nvinfo : EIATTR_FRAME_SIZE
	.align		4
.L_2:
        /*000c*/ 	.byte	0x04, 0x11
        /*000e*/ 	.short	(.L_4 - .L_3)
	.align		4
.L_3:
        /*0010*/ 	.word	index@(_Z6matmulPfS_S_i)
        /*0014*/ 	.word	0x00000018


	//----- nvinfo : EIATTR_MIN_STACK_SIZE
	.align		4
.L_4:
        /*0018*/ 	.byte	0x04, 0x12
        /*001a*/ 	.short	(.L_6 - .L_5)
	.align		4
.L_5:
        /*001c*/ 	.word	index@(_Z6matmulPfS_S_i)
        /*0020*/ 	.word	0x00000018
.L_6:


//--------------------- .nv.compat                --------------------------
	.section	.nv.compat,"",@"SHT_CUDA_COMPAT_INFO"
	.align	4
        /*0000*/ 	.byte	0x02, 0x09, 0x00, 0x00, 0x02, 0x02, 0x01, 0x00, 0x02, 0x05, 0x05, 0x00, 0x03, 0x07, 0x01, 0x01
        /*0010*/ 	.byte	0x02, 0x03, 0x00, 0x00, 0x02, 0x06, 0x01, 0x00, 0x04, 0x0b, 0x08, 0x00, 0x09, 0x00, 0x00, 0x00
        /*0020*/ 	.byte	0x00, 0x00, 0x00, 0x00


//--------------------- .nv.info._Z6matmulPfS_S_i --------------------------
	.section	.nv.info._Z6matmulPfS_S_i,"",@"SHT_CUDA_INFO"
	.sectionflags	@""
	.align	4


	//----- nvinfo : EIATTR_CUDA_API_VERSION
	.align		4
        /*0000*/ 	.byte	0x04, 0x37
        /*0002*/ 	.short	(.L_8 - .L_7)
.L_7:
        /*0004*/ 	.word	0x00000082


	//----- nvinfo : EIATTR_KPARAM_INFO
	.align		4
.L_8:
        /*0008*/ 	.byte	0x04, 0x17
        /*000a*/ 	.short	(.L_10 - .L_9)
.L_9:
        /*000c*/ 	.word	0x00000000
        /*0010*/ 	.short	0x0003
        /*0012*/ 	.short	0x0018
        /*0014*/ 	.byte	0x00, 0xf0, 0x11, 0x00


	//----- nvinfo : EIATTR_KPARAM_INFO
	.align		4
.L_10:
        /*0018*/ 	.byte	0x04, 0x17
        /*001a*/ 	.short	(.L_12 - .L_11)
.L_11:
        /*001c*/ 	.word	0x00000000
        /*0020*/ 	.short	0x0002
        /*0022*/ 	.short	0x0010
        /*0024*/ 	.byte	0x00, 0xf5, 0x21, 0x00


	//----- nvinfo : EIATTR_KPARAM_INFO
	.align		4
.L_12:
        /*0028*/ 	.byte	0x04, 0x17
        /*002a*/ 	.short	(.L_14 - .L_13)
.L_13:
        /*002c*/ 	.word	0x00000000
        /*0030*/ 	.short	0x0001
        /*0032*/ 	.short	0x0008
        /*0034*/ 	.byte	0x00, 0xf5, 0x21, 0x00


	//----- nvinfo : EIATTR_KPARAM_INFO
	.align		4
.L_14:
        /*0038*/ 	.byte	0x04, 0x17
        /*003a*/ 	.short	(.L_16 - .L_15)
.L_15:
        /*003c*/ 	.word	0x00000000
        /*0040*/ 	.short	0x0000
        /*0042*/ 	.short	0x0000
        /*0044*/ 	.byte	0x00, 0xf5, 0x21, 0x00


	//----- nvinfo : EIATTR_SPARSE_MMA_MASK
	.align		4
.L_16:
        /*0048*/ 	.byte	0x03, 0x50
        /*004a*/ 	.short	0x0000


	//----- nvinfo : EIATTR_MAXREG_COUNT
	.align		4
        /*004c*/ 	.byte	0x03, 0x1b
        /*004e*/ 	.short	0x00ff


	//----- nvinfo : EIATTR_NUM_BARRIERS
	.align		4
        /*0050*/ 	.byte	0x02, 0x4c
        /*0052*/ 	.byte	0x01
	.zero		1


	//----- nvinfo : EIATTR_EXTERNS
	.align		4
        /*0054*/ 	.byte	0x04, 0x0f
        /*0056*/ 	.short	(.L_18 - .L_17)


	//   ....[0]....
	.align		4
.L_17:
        /*0058*/ 	.word	index@(vprintf)


	//----- nvinfo : EIATTR_MERCURY_ISA_VERSION
	.align		4
.L_18:
        /*005c*/ 	.byte	0x03, 0x5f
        /*005e*/ 	.short	0x0101


	//----- nvinfo : EIATTR_VRC_CTA_INIT_COUNT
	.align		4
        /*0060*/ 	.byte	0x02, 0x4a
	.zero		1
	.zero		1


	//----- nvinfo : EIATTR_SYSCALL_OFFSETS
	.align		4
        /*0064*/ 	.byte	0x04, 0x46
        /*0066*/ 	.short	(.L_20 - .L_19)


	//   ....[0]....
.L_19:
        /*0068*/ 	.word	0x000004a0


	//----- nvinfo : EIATTR_EXIT_INSTR_OFFSETS
	.align		4
.L_20:
        /*006c*/ 	.byte	0x04, 0x1c
        /*006e*/ 	.short	(.L_22 - .L_21)


	//   ....[0]....
.L_21:
        /*0070*/ 	.word	0x00000610


	//----- nvinfo : EIATTR_CRS_STACK_SIZE
	.align		4
.L_22:
        /*0074*/ 	.byte	0x04, 0x1e
        /*0076*/ 	.short	(.L_24 - .L_23)
.L_23:
        /*0078*/ 	.word	0x00000000


	//----- nvinfo : EIATTR_CBANK_PARAM_SIZE
	.align		4
.L_24:
        /*007c*/ 	.byte	0x03, 0x19
        /*007e*/ 	.short	0x001c


	//----- nvinfo : EIATTR_PARAM_CBANK
	.align		4
        /*0080*/ 	.byte	0x04, 0x0a
        /*0082*/ 	.short	(.L_26 - .L_25)
	.align		4
.L_25:
        /*0084*/ 	.word	index@(.nv.constant0._Z6matmulPfS_S_i)
        /*0088*/ 	.short	0x0380
        /*008a*/ 	.short	0x001c


	//----- nvinfo : EIATTR_SW_WAR
	.align		4
.L_26:
        /*008c*/ 	.byte	0x04, 0x36
        /*008e*/ 	.short	(.L_28 - .L_27)
.L_27:
        /*0090*/ 	.word	0x00000008
.L_28:


//--------------------- .nv.callgraph             --------------------------
	.section	.nv.callgraph,"",@"SHT_CUDA_CALLGRAPH"
	.align	4
	.sectionentsize	8
	.align		4
        /*0000*/ 	.word	0x00000000
	.align		4
        /*0004*/ 	.word	0xffffffff
	.align		4
        /*0008*/ 	.word	index@(_Z6matmulPfS_S_i)
	.align		4
        /*000c*/ 	.word	index@(vprintf)
	.align		4
        /*0010*/ 	.word	0x00000000
	.align		4
        /*0014*/ 	.word	0xfffffffe
	.align		4
        /*0018*/ 	.word	0x00000000
	.align		4
        /*001c*/ 	.word	0xfffffffd
	.align		4
        /*0020*/ 	.word	0x00000000
	.align		4
        /*0024*/ 	.word	0xfffffffc


//--------------------- .nv.constant4             --------------------------
	.section	.nv.constant4,"a",@progbits
	.align	8
	.align		8
.nv.constant4:
        /*0000*/ 	.dword	vprintf
	.align		8
        /*0008*/ 	.dword	$str


//--------------------- .text._Z6matmulPfS_S_i    --------------------------
	.section	.text._Z6matmulPfS_S_i,"ax",@progbits
	.align	128
        .global         _Z6matmulPfS_S_i
        .type           _Z6matmulPfS_S_i,@function
        .size           _Z6matmulPfS_S_i,(.L_x_10 - _Z6matmulPfS_S_i)
        .other          _Z6matmulPfS_S_i,@"STO_CUDA_ENTRY STV_DEFAULT"
_Z6matmulPfS_S_i:
.text._Z6matmulPfS_S_i:
[----:B------:R-:W0:Y:S01]  /*0000*/  LDC R1, c[0x0][0x37c] ;  /* 0x0000df00ff017b82 */ /* 0x000e220000000800 */
[----:B------:R-:W1:Y:S01]  /*0010*/  S2R R19, SR_TID.X ;  /* 0x0000000000137919 */ /* 0x000e620000002100 */
[----:B------:R-:W2:Y:S01]  /*0020*/  LDCU UR7, c[0x0][0x398] ;  /* 0x00007300ff0777ac */ /* 0x000ea20008000800 */
[----:B0-----:R-:W-:-:S05]  /*0030*/  VIADD R1, R1, 0xffffffe8 ;  /* 0xffffffe801017836 */ /* 0x001fca0000000000 */
[----:B------:R-:W0:Y:S01]  /*0040*/  S2UR UR38, SR_CTAID.Y ;  /* 0x00000000002679c3 */ /* 0x000e220000002600 */
[----:B------:R-:W1:Y:S01]  /*0050*/  S2R R0, SR_CTAID.X ;  /* 0x0000000000007919 */ /* 0x000e620000002500 */
[----:B------:R-:W3:Y:S01]  /*0060*/  LDCU UR5, c[0x0][0x2fc] ;  /* 0x00005f80ff0577ac */ /* 0x000ee20008000800 */
[----:B------:R-:W-:Y:S01]  /*0070*/  HFMA2 R24, -RZ, RZ, 0, 0 ;  /* 0x00000000ff187431 */ /* 0x000fe200000001ff */
[----:B------:R-:W1:Y:S01]  /*0080*/  LDCU UR6, c[0x0][0x360] ;  /* 0x00006c00ff0677ac */ /* 0x000e620008000800 */
[----:B------:R-:W4:Y:S01]  /*0090*/  LDCU UR4, c[0x0][0x2f8] ;  /* 0x00005f00ff0477ac */ /* 0x000f220008000800 */
[----:B------:R-:W0:Y:S01]  /*00a0*/  LDCU.64 UR36, c[0x0][0x358] ;  /* 0x00006b00ff2477ac */ /* 0x000e220008000a00 */
[----:B--2---:R-:W-:-:S05]  /*00b0*/  IMAD.U32 R4, RZ, RZ, UR7 ;  /* 0x00000007ff047e24 */ /* 0x004fca000f8e00ff */
[----:B------:R-:W-:Y:S02]  /*00c0*/  ISETP.GE.AND P0, PT, R4, -0x1e, PT ;  /* 0xffffffe20400780c */ /* 0x000fe40003f06270 */
[----:B----4-:R-:W-:Y:S01]  /*00d0*/  IADD3 R16, P1, PT, R1, UR4, RZ ;  /* 0x0000000401107c10 */ /* 0x010fe2000ff3e0ff */
[----:B-1----:R-:W-:-:S04]  /*00e0*/  IMAD R23, R0, UR6, R19 ;  /* 0x0000000600177c24 */ /* 0x002fc8000f8e0213 */
[----:B---3--:R-:W-:Y:S01]  /*00f0*/  IMAD.X R17, RZ, RZ, UR5, P1 ;  /* 0x00000005ff117e24 */ /* 0x008fe200088e06ff */
[----:B------:R-:W-:-:S13]  /*0100*/  ISETP.GE.OR P0, PT, R23, R4, !P0 ;  /* 0x000000041700720c */ /* 0x000fda0004706670 */
[----:B0-----:R-:W-:Y:S05]  /*0110*/  @P0 BRA `(.L_x_0) ;  /* 0x00000004002c0947 */ /* 0x001fea0003800000 */
[----:B------:R-:W0:Y:S01]  /*0120*/  S2R R3, SR_CgaCtaId ;  /* 0x0000000000037919 */ /* 0x000e220000008800 */
[----:B------:R-:W-:Y:S01]  /*0130*/  MOV R26, 0x400 ;  /* 0x00000400001a7802 */ /* 0x000fe20000000f00 */
[----:B------:R-:W-:Y:S01]  /*0140*/  IMAD.MOV.U32 R24, RZ, RZ, RZ ;  /* 0x000000ffff187224 */ /* 0x000fe200078e00ff */
[----:B------:R-:W-:Y:S02]  /*0150*/  ISETP.NE.AND P0, PT, R23, 0x20, PT ;  /* 0x000000201700780c */ /* 0x000fe40003f05270 */
[----:B------:R-:W-:Y:S02]  /*0160*/  MOV R28, RZ ;  /* 0x000000ff001c7202 */ /* 0x000fe40000000f00 */
[----:B------:R-:W-:-:S04]  /*0170*/  ISETP.EQ.AND P0, PT, RZ, UR38, !P0 ;  /* 0x00000026ff007c0c */ /* 0x000fc8000c702270 */
[----:B------:R-:W-:Y:S02]  /*0180*/  P2R R31, PR, RZ, 0x1 ;  /* 0x00000001ff1f7803 */ /* 0x000fe40000000000 */
[----:B0-----:R-:W-:-:S05]  /*0190*/  LEA R26, R3, R26, 0x18 ;  /* 0x0000001a031a7211 */ /* 0x001fca00078ec0ff */
[----:B------:R-:W-:-:S07]  /*01a0*/  IMAD R25, R19, 0x4, R26 ;  /* 0x0000000413197824 */ /* 0x000fce00078e021a */
.L_x_8:
[----:B------:R-:W-:Y:S05]  /*01b0*/  WARPSYNC.ALL ;  /* 0x0000000000007948 */ /* 0x000fea0003800000 */
[----:B0-----:R-:W0:Y:S01]  /*01c0*/  LDCU UR4, c[0x0][0x398] ;  /* 0x00007300ff0477ac */ /* 0x001e220008000800 */
[----:B------:R-:W-:Y:S01]  /*01d0*/  IMAD.IADD R5, R19, 0x1, R28 ;  /* 0x0000000113057824 */ /* 0x000fe200078e021c */
[----:B------:R-:W-:Y:S01]  /*01e0*/  BSSY.RECONVERGENT B0, `(.L_x_1) ;  /* 0x000000a000007945 */ /* 0x000fe20003800200 */
[----:B------:R-:W-:Y:S01]  /*01f0*/  IMAD.MOV.U32 R2, RZ, RZ, RZ ;  /* 0x000000ffff027224 */ /* 0x000fe200078e00ff */
[----:B0-----:R-:W-:Y:S01]  /*0200*/  MOV R4, UR4 ;  /* 0x0000000400047c02 */ /* 0x001fe20008000f00 */
[----:B------:R-:W-:Y:S03]  /*0210*/  BAR.SYNC.DEFER_BLOCKING 0x0 ;  /* 0x0000000000007b1d */ /* 0x000fe60000010000 */
[----:B------:R-:W-:-:S13]  /*0220*/  ISETP.GE.U32.AND P0, PT, R5, R4, PT ;  /* 0x000000040500720c */ /* 0x000fda0003f06070 */
[----:B------:R-:W-:Y:S05]  /*0230*/  @P0 BRA `(.L_x_2) ;  /* 0x0000000000100947 */ /* 0x000fea0003800000 */
[----:B------:R-:W0:Y:S01]  /*0240*/  LDC.64 R2, c[0x0][0x380] ;  /* 0x0000e000ff027b82 */ /* 0x000e220000000a00 */
[----:B------:R-:W-:-:S04]  /*0250*/  IMAD R5, R4, UR38, R5 ;  /* 0x0000002604057c24 */ /* 0x000fc8000f8e0205 */
[----:B0-----:R-:W-:-:S06]  /*0260*/  IMAD.WIDE.U32 R2, R5, 0x4, R2 ;  /* 0x0000000405027825 */ /* 0x001fcc00078e0002 */
[----:B------:R0:W5:Y:S02]  /*0270*/  LDG.E R2, desc[UR36][R2.64] ;  /* 0x0000002402027981 */ /* 0x000164000c1e1900 */
.L_x_2:
[----:B------:R-:W-:Y:S05]  /*0280*/  BSYNC.RECONVERGENT B0 ;  /* 0x0000000000007941 */ /* 0x000fea0003800200 */
.L_x_1:
[C---:B------:R-:W-:Y:S01]  /*0290*/  ISETP.GE.AND P0, PT, R28.reuse, R4, PT ;  /* 0x000000041c00720c */ /* 0x040fe20003f06270 */
[----:B-----5:R1:W-:Y:S01]  /*02a0*/  STS [R25], R2 ;  /* 0x0000000219007388 */ /* 0x0203e20000000800 */
[----:B------:R-:W-:Y:S01]  /*02b0*/  VIADD R0, R28, 0x20 ;  /* 0x000000201c007836 */ /* 0x000fe20000000000 */
[----:B------:R-:W2:Y:S01]  /*02c0*/  LDCU UR39, c[0x0][0x398] ;  /* 0x00007300ff2777ac */ /* 0x000ea20008000800 */
[----:B------:R-:W-:Y:S01]  /*02d0*/  BSSY.RECONVERGENT B7, `(.L_x_3) ;  /* 0x000002c000077945 */ /* 0x000fe20003800200 */
[----:B------:R-:W-:Y:S01]  /*02e0*/  MOV R30, R28 ;  /* 0x0000001c001e7202 */ /* 0x000fe20000000f00 */
[----:B------:R-:W-:Y:S01]  /*02f0*/  IMAD.MOV.U32 R28, RZ, RZ, R0 ;  /* 0x000000ffff1c7224 */ /* 0x000fe200078e0000 */
[----:B------:R-:W-:Y:S06]  /*0300*/  BAR.SYNC.DEFER_BLOCKING 0x0 ;  /* 0x0000000000007b1d */ /* 0x000fec0000010000 */
[----:B-1----:R-:W-:Y:S05]  /*0310*/  @P0 BRA `(.L_x_4) ;  /* 0x00000000009c0947 */ /* 0x002fea0003800000 */
[----:B------:R-:W1:Y:S01]  /*0320*/  LDC.64 R32, c[0x0][0x380] ;  /* 0x0000e000ff207b82 */ /* 0x000e620000000a00 */
[-C--:B------:R-:W-:Y:S01]  /*0330*/  IMAD R27, R30, R4.reuse, R23 ;  /* 0x000000041e1b7224 */ /* 0x080fe200078e0217 */
[----:B------:R-:W-:Y:S01]  /*0340*/  VIMNMX R29, PT, PT, R28, R4, PT ;  /* 0x000000041c1d7248 */ /* 0x000fe20003fe0100 */
[----:B------:R-:W-:Y:S01]  /*0350*/  IMAD.MOV.U32 R18, RZ, RZ, R26 ;  /* 0x000000ffff127224 */ /* 0x000fe200078e001a */
[----:B------:R-:W-:Y:S01]  /*0360*/  MOV R22, R30 ;  /* 0x0000001e00167202 */ /* 0x000fe20000000f00 */
[----:B-1----:R-:W-:-:S07]  /*0370*/  IMAD.WIDE.U32 R32, R30, 0x4, R32 ;  /* 0x000000041e207825 */ /* 0x002fce00078e0020 */
.L_x_7:
[----:B------:R-:W-:Y:S01]  /*0380*/  ISETP.NE.AND P0, PT, R31, RZ, PT ;  /* 0x000000ff1f00720c */ /* 0x000fe20003f05270 */
[----:B------:R-:W-:-:S12]  /*0390*/  BSSY.RECONVERGENT B6, `(.L_x_5) ;  /* 0x0000012000067945 */ /* 0x000fd80003800200 */
[----:B------:R-:W-:Y:S05]  /*03a0*/  @!P0 BRA `(.L_x_6) ;  /* 0x0000000000408947 */ /* 0x000fea0003800000 */
[----:B------:R-:W3:Y:S01]  /*03b0*/  LDG.E R8, desc[UR36][R32.64] ;  /* 0x0000002420087981 */ /* 0x000ee2000c1e1900 */
[----:B------:R-:W-:Y:S01]  /*03c0*/  MOV R2, 0x0 ;  /* 0x0000000000027802 */ /* 0x000fe20000000f00 */
[----:B------:R-:W1:Y:S01]  /*03d0*/  LDCU.64 UR4, c[0x4][0x8] ;  /* 0x01000100ff0477ac */ /* 0x000e620008000a00 */
[----:B------:R-:W-:Y:S01]  /*03e0*/  IMAD.MOV.U32 R6, RZ, RZ, R16 ;  /* 0x000000ffff067224 */ /* 0x000fe200078e0010 */
[----:B------:R-:W4:Y:S01]  /*03f0*/  LDS R10, [R18] ;  /* 0x00000000120a7984 */ /* 0x000f220000000800 */
[----:B------:R-:W-:Y:S02]  /*0400*/  MOV R7, R17 ;  /* 0x0000001100077202 */ /* 0x000fe40000000f00 */
[----:B0-----:R-:W0:Y:S01]  /*0410*/  LDC.64 R2, c[0x4][R2] ;  /* 0x0100000002027b82 */ /* 0x001e220000000a00 */
[----:B------:R0:W-:Y:S01]  /*0420*/  STL [R1], R22 ;  /* 0x0000001601007387 */ /* 0x0001e20000100800 */
[----:B-1----:R-:W-:Y:S01]  /*0430*/  IMAD.U32 R4, RZ, RZ, UR4 ;  /* 0x00000004ff047e24 */ /* 0x002fe2000f8e00ff */
[----:B------:R-:W-:Y:S01]  /*0440*/  MOV R5, UR5 ;  /* 0x0000000500057c02 */ /* 0x000fe20008000f00 */
[----:B----4-:R-:W1:Y:S02]  /*0450*/  F2F.F64.F32 R10, R10 ;  /* 0x0000000a000a7310 */ /* 0x010e640000201800 */
[----:B-1----:R1:W-:Y:S06]  /*0460*/  STL.64 [R1+0x10], R10 ;  /* 0x0000100a01007387 */ /* 0x0023ec0000100a00 */
[----:B---3--:R-:W3:Y:S02]  /*0470*/  F2F.F64.F32 R8, R8 ;  /* 0x0000000800087310 */ /* 0x008ee40000201800 */
[----:B0--3--:R1:W-:Y:S02]  /*0480*/  STL.64 [R1+0x8], R8 ;  /* 0x0000080801007387 */ /* 0x0093e40000100a00 */
[----:B------:R-:W-:-:S07]  /*0490*/  LEPC R20, `(.L_x_6) ;  /* 0x000000001014794e */ /* 0x000fce0000000000 */
[----:B-12---:R-:W-:Y:S05]  /*04a0*/  CALL.ABS.NOINC R2 ;  /* 0x0000000002007343 */ /* 0x006fea0003c00000 */
.L_x_6:
[----:B--2---:R-:W-:Y:S05]  /*04b0*/  BSYNC.RECONVERGENT B6 ;  /* 0x0000000000067941 */ /* 0x004fea0003800200 */
.L_x_5:
[----:B0-----:R-:W0:Y:S01]  /*04c0*/  LDC.64 R2, c[0x0][0x388] ;  /* 0x0000e200ff027b82 */ /* 0x001e220000000a00 */
[----:B------:R1:W2:Y:S01]  /*04d0*/  LDS R5, [R18] ;  /* 0x0000000012057984 */ /* 0x0002a20000000800 */
[----:B0-----:R-:W-:-:S06]  /*04e0*/  IMAD.WIDE R2, R27, 0x4, R2 ;  /* 0x000000041b027825 */ /* 0x001fcc00078e0202 */
[----:B------:R-:W2:Y:S01]  /*04f0*/  LDG.E R2, desc[UR36][R2.64] ;  /* 0x0000002402027981 */ /* 0x000ea2000c1e1900 */
[----:B------:R-:W-:Y:S01]  /*0500*/  VIADD R22, R22, 0x1 ;  /* 0x0000000116167836 */ /* 0x000fe20000000000 */
[----:B------:R-:W-:Y:S02]  /*0510*/  IADD3 R32, P1, PT, R32, 0x4, RZ ;  /* 0x0000000420207810 */ /* 0x000fe40007f3e0ff */
[----:B------:R-:W-:Y:S02]  /*0520*/  MOV R4, UR39 ;  /* 0x0000002700047c02 */ /* 0x000fe40008000f00 */
[----:B------:R-:W-:Y:S01]  /*0530*/  ISETP.GE.AND P0, PT, R22, R29, PT ;  /* 0x0000001d1600720c */ /* 0x000fe20003f06270 */
[----:B------:R-:W-:Y:S01]  /*0540*/  IMAD.X R33, RZ, RZ, R33, P1 ;  /* 0x000000ffff217224 */ /* 0x000fe200008e0621 */
[----:B-1----:R-:W-:Y:S01]  /*0550*/  IADD3 R18, PT, PT, R18, 0x4, RZ ;  /* 0x0000000412127810 */ /* 0x002fe20007ffe0ff */
[----:B------:R-:W-:Y:S02]  /*0560*/  IMAD.IADD R27, R27, 0x1, R4 ;  /* 0x000000011b1b7824 */ /* 0x000fe400078e0204 */
[----:B--2---:R-:W-:-:S08]  /*0570*/  FFMA R24, R5, R2, R24 ;  /* 0x0000000205187223 */ /* 0x004fd00000000018 */
[----:B------:R-:W-:Y:S05]  /*0580*/  @!P0 BRA `(.L_x_7) ;  /* 0xfffffffc007c8947 */ /* 0x000fea000383ffff */
.L_x_4:
[----:B--2---:R-:W-:Y:S05]  /*0590*/  BSYNC.RECONVERGENT B7 ;  /* 0x0000000000077941 */ /* 0x004fea0003800200 */
.L_x_3:
[----:B------:R-:W-:-:S04]  /*05a0*/  IADD3 R0, PT, PT, R30, 0x1, RZ ;  /* 0x000000011e007810 */ /* 0x000fc80007ffe0ff */
[----:B------:R-:W-:-:S13]  /*05b0*/  ISETP.GE.AND P0, PT, R0, R4, PT ;  /* 0x000000040000720c */ /* 0x000fda0003f06270 */
[----:B------:R-:W-:Y:S05]  /*05c0*/  @!P0 BRA `(.L_x_8) ;  /* 0xfffffff800f88947 */ /* 0x000fea000383ffff */
.L_x_0:
[----:B0-----:R-:W0:Y:S01]  /*05d0*/  LDC.64 R2, c[0x0][0x390] ;  /* 0x0000e400ff027b82 */ /* 0x001e220000000a00 */
[----:B------:R-:W-:-:S04]  /*05e0*/  IMAD R23, R4, UR38, R23 ;  /* 0x0000002604177c24 */ /* 0x000fc8000f8e0217 */
[----:B0-----:R-:W-:-:S05]  /*05f0*/  IMAD.WIDE R2, R23, 0x4, R2 ;  /* 0x0000000417027825 */ /* 0x001fca00078e0202 */
[----:B------:R-:W-:Y:S01]  /*0600*/  STG.E desc[UR36][R2.64], R24 ;  /* 0x0000001802007986 */ /* 0x000fe2000c101924 */
[----:B------:R-:W-:Y:S05]  /*0610*/  EXIT ;  /* 0x000000000000794d */ /* 0x000fea0003800000 */
.L_x_9:
[----:B------:R-:W-:-:S00]  /*0620*/  BRA `(.L_x_9) ;  /* 0xfffffffc00fc7947 */ /* 0x000fc0000383ffff */
[----:B------:R-:W-:-:S00]  /*0630*/  NOP ;  /* 0x0000000000007918 */ /* 0x000fc00000000000 */
        /* <DEDUP_REMOVED lines=12> */
.L_x_10:


//--------------------- .nv.global.init           --------------------------
	.section	.nv.global.init,"aw",@progbits
.nv.global.init:
	.type		$str,@object
	.size		$str,(.L_0 - $str)
$str:
        /*0000*/ 	.byte	0x25, 0x64, 0x20, 0x25, 0x66, 0x20, 0x25, 0x66, 0x0a, 0x00
.L_0:


//--------------------- .nv.shared._Z6matmulPfS_S_i --------------------------
	.section	.nv.shared._Z6matmulPfS_S_i,"aw",@nobits
	.sectionflags	@""
	.align	4
.nv.shared._Z6matmulPfS_S_i:
	.zero		1152


//--------------------- .nv.shared.reserved.0     --------------------------
	.section	.nv.shared.reserved.0,"aw",@nobits
	.weak		__nv_reservedSMEM_offset_0_alias
	.size		__nv_reservedSMEM_offset_0_alias, 0, 64
	.other		__nv_reservedSMEM_offset_0_alias,@"STO_CUDA_RESERVED_SHARED STV_DEFAULT"
__nv_reservedSMEM_offset_0_alias:
	.zero		0
	.zero		64


//--------------------- .nv.constant0._Z6matmulPfS_S_i --------------------------
	.section	.nv.constant0._Z6matmulPfS_S_i,"a",@progbits
	.sectionflags	@""
	.align	4
.nv.constant0._Z6matmulPfS_S_i:
	.zero		924


//--------------------- SYMBOLS --------------------------

	.type		.nv.reservedSmem.offset0,@object
	.size		.nv.reservedSmem.offset0,0x4
	.type		.nv.reservedSmem.cap,@object
	.size		.nv.reservedSmem.cap,0x4
	.type		vprintf,@function
